//
// Generated by NVIDIA NVVM Compiler
//
// Compiler Build ID: CL-36424714
// Cuda compilation tools, release 13.0, V13.0.88
// Based on NVVM 20.0.0
//

.version 9.0
.target sm_100
.address_size 64

	// .globl	_Z15MatrixMulKernelPfS_S_i
// _ZZ15MatrixMulKernelPfS_S_iE3Mds has been demoted
// _ZZ15MatrixMulKernelPfS_S_iE3Nds has been demoted

.visible .entry _Z15MatrixMulKernelPfS_S_i(
	.param .u64 .ptr .align 1 _Z15MatrixMulKernelPfS_S_i_param_0,
	.param .u64 .ptr .align 1 _Z15MatrixMulKernelPfS_S_i_param_1,
	.param .u64 .ptr .align 1 _Z15MatrixMulKernelPfS_S_i_param_2,
	.param .u32 _Z15MatrixMulKernelPfS_S_i_param_3
)
{
	.reg .pred 	%p<6>;
	.reg .b32 	%r<43>;
	.reg .b32 	%f<114>;
	.reg .b64 	%rd<13>;
	// demoted variable
	.shared .align 4 .b8 _ZZ15MatrixMulKernelPfS_S_iE3Mds[4096];
	// demoted variable
	.shared .align 4 .b8 _ZZ15MatrixMulKernelPfS_S_iE3Nds[4096];
	ld.param.u64 	%rd3, [_Z15MatrixMulKernelPfS_S_i_param_0];
	ld.param.u64 	%rd4, [_Z15MatrixMulKernelPfS_S_i_param_1];
	ld.param.u64 	%rd5, [_Z15MatrixMulKernelPfS_S_i_param_2];
	ld.param.u32 	%r25, [_Z15MatrixMulKernelPfS_S_i_param_3];
	mov.u32 	%r26, %ctaid.x;
	mov.u32 	%r27, %ctaid.y;
	mov.u32 	%r38, %tid.x;
	mov.u32 	%r40, %tid.y;
	shl.b32 	%r28, %r27, 5;
	add.s32 	%r3, %r28, %r40;
	shl.b32 	%r4, %r26, 5;
	add.s32 	%r5, %r4, %r38;
	cvt.rn.f32.s32 	%f9, %r25;
	mul.f32 	%f10, %f9, 0f3D000000;
	cvt.rpi.f32.f32 	%f11, %f10;
	cvt.rzi.s32.f32 	%r6, %f11;
	setp.lt.s32 	%p1, %r6, 1;
	mov.f32 	%f113, 0f00000000;
	@%p1 bra 	$L__BB0_7;
	shl.b32 	%r29, %r40, 7;
	mov.u32 	%r30, _ZZ15MatrixMulKernelPfS_S_iE3Mds;
	add.s32 	%r7, %r30, %r29;
	shl.b32 	%r31, %r38, 2;
	add.s32 	%r8, %r7, %r31;
	mov.u32 	%r32, _ZZ15MatrixMulKernelPfS_S_iE3Nds;
	add.s32 	%r10, %r32, %r31;
	add.s32 	%r9, %r10, %r29;
	neg.s32 	%r42, %r6;
	mad.lo.s32 	%r33, %r40, %r25, %r38;
	add.s32 	%r41, %r33, %r4;
	shl.b32 	%r13, %r25, 5;
	mad.lo.s32 	%r39, %r25, %r3, %r38;
	cvta.to.global.u64 	%rd1, %rd3;
	cvta.to.global.u64 	%rd2, %rd4;
	mov.f32 	%f113, 0f00000000;
$L__BB0_2:
	max.s32 	%r34, %r3, %r38;
	setp.ge.s32 	%p2, %r34, %r25;
	mov.f32 	%f111, 0f00000000;
	@%p2 bra 	$L__BB0_4;
	mul.wide.s32 	%rd6, %r39, 4;
	add.s64 	%rd7, %rd1, %rd6;
	ld.global.f32 	%f111, [%rd7];
$L__BB0_4:
	st.shared.f32 	[%r8], %f111;
	max.s32 	%r35, %r5, %r40;
	setp.ge.s32 	%p3, %r35, %r25;
	mov.f32 	%f112, 0f00000000;
	@%p3 bra 	$L__BB0_6;
	mul.wide.s32 	%rd8, %r41, 4;
	add.s64 	%rd9, %rd2, %rd8;
	ld.global.f32 	%f112, [%rd9];
$L__BB0_6:
	st.shared.f32 	[%r9], %f112;
	bar.sync 	0;
	ld.shared.f32 	%f15, [%r7];
	ld.shared.f32 	%f16, [%r10];
	fma.rn.f32 	%f17, %f15, %f16, %f113;
	ld.shared.f32 	%f18, [%r7+4];
	ld.shared.f32 	%f19, [%r10+128];
	fma.rn.f32 	%f20, %f18, %f19, %f17;
	ld.shared.f32 	%f21, [%r7+8];
	ld.shared.f32 	%f22, [%r10+256];
	fma.rn.f32 	%f23, %f21, %f22, %f20;
	ld.shared.f32 	%f24, [%r7+12];
	ld.shared.f32 	%f25, [%r10+384];
	fma.rn.f32 	%f26, %f24, %f25, %f23;
	ld.shared.f32 	%f27, [%r7+16];
	ld.shared.f32 	%f28, [%r10+512];
	fma.rn.f32 	%f29, %f27, %f28, %f26;
	ld.shared.f32 	%f30, [%r7+20];
	ld.shared.f32 	%f31, [%r10+640];
	fma.rn.f32 	%f32, %f30, %f31, %f29;
	ld.shared.f32 	%f33, [%r7+24];
	ld.shared.f32 	%f34, [%r10+768];
	fma.rn.f32 	%f35, %f33, %f34, %f32;
	ld.shared.f32 	%f36, [%r7+28];
	ld.shared.f32 	%f37, [%r10+896];
	fma.rn.f32 	%f38, %f36, %f37, %f35;
	ld.shared.f32 	%f39, [%r7+32];
	ld.shared.f32 	%f40, [%r10+1024];
	fma.rn.f32 	%f41, %f39, %f40, %f38;
	ld.shared.f32 	%f42, [%r7+36];
	ld.shared.f32 	%f43, [%r10+1152];
	fma.rn.f32 	%f44, %f42, %f43, %f41;
	ld.shared.f32 	%f45, [%r7+40];
	ld.shared.f32 	%f46, [%r10+1280];
	fma.rn.f32 	%f47, %f45, %f46, %f44;
	ld.shared.f32 	%f48, [%r7+44];
	ld.shared.f32 	%f49, [%r10+1408];
	fma.rn.f32 	%f50, %f48, %f49, %f47;
	ld.shared.f32 	%f51, [%r7+48];
	ld.shared.f32 	%f52, [%r10+1536];
	fma.rn.f32 	%f53, %f51, %f52, %f50;
	ld.shared.f32 	%f54, [%r7+52];
	ld.shared.f32 	%f55, [%r10+1664];
	fma.rn.f32 	%f56, %f54, %f55, %f53;
	ld.shared.f32 	%f57, [%r7+56];
	ld.shared.f32 	%f58, [%r10+1792];
	fma.rn.f32 	%f59, %f57, %f58, %f56;
	ld.shared.f32 	%f60, [%r7+60];
	ld.shared.f32 	%f61, [%r10+1920];
	fma.rn.f32 	%f62, %f60, %f61, %f59;
	ld.shared.f32 	%f63, [%r7+64];
	ld.shared.f32 	%f64, [%r10+2048];
	fma.rn.f32 	%f65, %f63, %f64, %f62;
	ld.shared.f32 	%f66, [%r7+68];
	ld.shared.f32 	%f67, [%r10+2176];
	fma.rn.f32 	%f68, %f66, %f67, %f65;
	ld.shared.f32 	%f69, [%r7+72];
	ld.shared.f32 	%f70, [%r10+2304];
	fma.rn.f32 	%f71, %f69, %f70, %f68;
	ld.shared.f32 	%f72, [%r7+76];
	ld.shared.f32 	%f73, [%r10+2432];
	fma.rn.f32 	%f74, %f72, %f73, %f71;
	ld.shared.f32 	%f75, [%r7+80];
	ld.shared.f32 	%f76, [%r10+2560];
	fma.rn.f32 	%f77, %f75, %f76, %f74;
	ld.shared.f32 	%f78, [%r7+84];
	ld.shared.f32 	%f79, [%r10+2688];
	fma.rn.f32 	%f80, %f78, %f79, %f77;
	ld.shared.f32 	%f81, [%r7+88];
	ld.shared.f32 	%f82, [%r10+2816];
	fma.rn.f32 	%f83, %f81, %f82, %f80;
	ld.shared.f32 	%f84, [%r7+92];
	ld.shared.f32 	%f85, [%r10+2944];
	fma.rn.f32 	%f86, %f84, %f85, %f83;
	ld.shared.f32 	%f87, [%r7+96];
	ld.shared.f32 	%f88, [%r10+3072];
	fma.rn.f32 	%f89, %f87, %f88, %f86;
	ld.shared.f32 	%f90, [%r7+100];
	ld.shared.f32 	%f91, [%r10+3200];
	fma.rn.f32 	%f92, %f90, %f91, %f89;
	ld.shared.f32 	%f93, [%r7+104];
	ld.shared.f32 	%f94, [%r10+3328];
	fma.rn.f32 	%f95, %f93, %f94, %f92;
	ld.shared.f32 	%f96, [%r7+108];
	ld.shared.f32 	%f97, [%r10+3456];
	fma.rn.f32 	%f98, %f96, %f97, %f95;
	ld.shared.f32 	%f99, [%r7+112];
	ld.shared.f32 	%f100, [%r10+3584];
	fma.rn.f32 	%f101, %f99, %f100, %f98;
	ld.shared.f32 	%f102, [%r7+116];
	ld.shared.f32 	%f103, [%r10+3712];
	fma.rn.f32 	%f104, %f102, %f103, %f101;
	ld.shared.f32 	%f105, [%r7+120];
	ld.shared.f32 	%f106, [%r10+3840];
	fma.rn.f32 	%f107, %f105, %f106, %f104;
	ld.shared.f32 	%f108, [%r7+124];
	ld.shared.f32 	%f109, [%r10+3968];
	fma.rn.f32 	%f113, %f108, %f109, %f107;
	bar.sync 	0;
	add.s32 	%r42, %r42, 1;
	setp.ne.s32 	%p4, %r42, 0;
	add.s32 	%r41, %r41, %r13;
	add.s32 	%r40, %r40, 32;
	add.s32 	%r39, %r39, 32;
	add.s32 	%r38, %r38, 32;
	@%p4 bra 	$L__BB0_2;
$L__BB0_7:
	max.s32 	%r36, %r3, %r5;
	setp.ge.s32 	%p5, %r36, %r25;
	@%p5 bra 	$L__BB0_9;
	mad.lo.s32 	%r37, %r25, %r3, %r5;
	cvta.to.global.u64 	%rd10, %rd5;
	mul.wide.u32 	%rd11, %r37, 4;
	add.s64 	%rd12, %rd10, %rd11;
	st.global.f32 	[%rd12], %f113;
$L__BB0_9:
	ret;

}


// ===== COMPILED SASS (sm_100) =====

	.target	sm_100

	.elftype	@"ET_EXEC"


//--------------------- .note.nv.tkinfo           --------------------------
	.section	.note.nv.tkinfo,"",@"SHT_NOTE"
	.sectionflags	@"SHF_NOTE_NV_TKINFO"
	.tkinfo
        /*0018*/ 	.word	0x00000002
        /*0030*/ 	.string	""
        /*0030*/ 	.string	"ptxas"
        /*0030*/ 	.string	"Cuda compilation tools, release 13.0, V13.0.88"
        /*0030*/ 	.string	"Build cuda_13.0.r13.0/compiler.36424714_0"
        /*0030*/ 	.string	"-arch sm_100 -m 64 "



//--------------------- .note.nv.cuinfo           --------------------------
	.section	.note.nv.cuinfo,"",@"SHT_NOTE"
	.sectionflags	@"SHF_NOTE_NV_CUINFO"
        /*0018*/ 	.short	0x0002
        /*001a*/ 	.short	0x0064
        /*001c*/ 	.short	0x0082
	.zero		2


//--------------------- .nv.info                  --------------------------
	.section	.nv.info,"",@"SHT_CUDA_INFO"
	.align	4


	//----- nvinfo : EIATTR_REGCOUNT
	.align		4
        /*0000*/ 	.byte	0x04, 0x2f
        /*0002*/ 	.short	(.L_1 - .L_0)
	.align		4
.L_0:
        /*0004*/ 	.word	index@(_Z15MatrixMulKernelPfS_S_i)
        /*0008*/ 	.word	0x00000020


	//----- nvinfo : EIATTR_FRAME_SIZE
	.align		4
.L_1:
        /*000c*/ 	.byte	0x04, 0x11
        /*000e*/ 	.short	(.L_3 - .L_2)
	.align		4
.L_2:
        /*0010*/ 	.word	index@(_Z15MatrixMulKernelPfS_S_i)
        /*0014*/ 	.word	0x00000000


	//----- nvinfo : EIATTR_MIN_STACK_SIZE
	.align		4
.L_3:
        /*0018*/ 	.byte	0x04, 0x12
        /*001a*/ 	.short	(.L_5 - .L_4)
	.align		4
.L_4:
        /*001c*/ 	.word	index@(_Z15MatrixMulKernelPfS_S_i)
        /*0020*/ 	.word	0x00000000
.L_5:


//--------------------- .nv.compat                --------------------------
	.section	.nv.compat,"",@"SHT_CUDA_COMPAT_INFO"
	.align	4
        /*0000*/ 	.byte	0x02, 0x09, 0x00, 0x00, 0x02, 0x02, 0x01, 0x00, 0x02, 0x05, 0x05, 0x00, 0x03, 0x07, 0x01, 0x01
        /*0010*/ 	.byte	0x02, 0x03, 0x00, 0x00, 0x02, 0x06, 0x01, 0x00, 0x04, 0x0b, 0x08, 0x00, 0x09, 0x00, 0x00, 0x00
        /*0020*/ 	.byte	0x00, 0x00, 0x00, 0x00


//--------------------- .nv.info._Z15MatrixMulKernelPfS_S_i --------------------------
	.section	.nv.info._Z15MatrixMulKernelPfS_S_i,"",@"SHT_CUDA_INFO"
	.sectionflags	@""
	.align	4


	//----- nvinfo : EIATTR_CUDA_API_VERSION
	.align		4
        /*0000*/ 	.byte	0x04, 0x37
        /*0002*/ 	.short	(.L_7 - .L_6)
.L_6:
        /*0004*/ 	.word	0x00000082


	//----- nvinfo : EIATTR_KPARAM_INFO
	.align		4
.L_7:
        /*0008*/ 	.byte	0x04, 0x17
        /*000a*/ 	.short	(.L_9 - .L_8)
.L_8:
        /*000c*/ 	.word	0x00000000
        /*0010*/ 	.short	0x0003
        /*0012*/ 	.short	0x0018
        /*0014*/ 	.byte	0x00, 0xf0, 0x11, 0x00


	//----- nvinfo : EIATTR_KPARAM_INFO
	.align		4
.L_9:
        /*0018*/ 	.byte	0x04, 0x17
        /*001a*/ 	.short	(.L_11 - .L_10)
.L_10:
        /*001c*/ 	.word	0x00000000
        /*0020*/ 	.short	0x0002
        /*0022*/ 	.short	0x0010
        /*0024*/ 	.byte	0x00, 0xf5, 0x21, 0x00


	//----- nvinfo : EIATTR_KPARAM_INFO
	.align		4
.L_11:
        /*0028*/ 	.byte	0x04, 0x17
        /*002a*/ 	.short	(.L_13 - .L_12)
.L_12:
        /*002c*/ 	.word	0x00000000
        /*0030*/ 	.short	0x0001
        /*0032*/ 	.short	0x0008
        /*0034*/ 	.byte	0x00, 0xf5, 0x21, 0x00


	//----- nvinfo : EIATTR_KPARAM_INFO
	.align		4
.L_13:
        /*0038*/ 	.byte	0x04, 0x17
        /*003a*/ 	.short	(.L_15 - .L_14)
.L_14:
        /*003c*/ 	.word	0x00000000
        /*0040*/ 	.short	0x0000
        /*0042*/ 	.short	0x0000
        /*0044*/ 	.byte	0x00, 0xf5, 0x21, 0x00


	//----- nvinfo : EIATTR_SPARSE_MMA_MASK
	.align		4
.L_15:
        /*0048*/ 	.byte	0x03, 0x50
        /*004a*/ 	.short	0x0000


	//----- nvinfo : EIATTR_MAXREG_COUNT
	.align		4
        /*004c*/ 	.byte	0x03, 0x1b
        /*004e*/ 	.short	0x00ff


	//----- nvinfo : EIATTR_NUM_BARRIERS
	.align		4
        /*0050*/ 	.byte	0x02, 0x4c
        /*0052*/ 	.byte	0x01
	.zero		1


	//----- nvinfo : EIATTR_MERCURY_ISA_VERSION
	.align		4
        /*0054*/ 	.byte	0x03, 0x5f
        /*0056*/ 	.short	0x0101


	//----- nvinfo : EIATTR_VRC_CTA_INIT_COUNT
	.align		4
        /*0058*/ 	.byte	0x02, 0x4a
	.zero		1
	.zero		1


	//----- nvinfo : EIATTR_EXIT_INSTR_OFFSETS
	.align		4
        /*005c*/ 	.byte	0x04, 0x1c
        /*005e*/ 	.short	(.L_17 - .L_16)


	//   ....[0]....
.L_16:
        /*0060*/ 	.word	0x00000810


	//   ....[1]....
        /*0064*/ 	.word	0x00000860


	//----- nvinfo : EIATTR_CBANK_PARAM_SIZE
	.align		4
.L_17:
        /*0068*/ 	.byte	0x03, 0x19
        /*006a*/ 	.short	0x001c


	//----- nvinfo : EIATTR_PARAM_CBANK
	.align		4
        /*006c*/ 	.byte	0x04, 0x0a
        /*006e*/ 	.short	(.L_19 - .L_18)
	.align		4
.L_18:
        /*0070*/ 	.word	index@(.nv.constant0._Z15MatrixMulKernelPfS_S_i)
        /*0074*/ 	.short	0x0380
        /*0076*/ 	.short	0x001c


	//----- nvinfo : EIATTR_SW_WAR
	.align		4
.L_19:
        /*0078*/ 	.byte	0x04, 0x36
        /*007a*/ 	.short	(.L_21 - .L_20)
.L_20:
        /*007c*/ 	.word	0x00000008
.L_21:


//--------------------- .nv.callgraph             --------------------------
	.section	.nv.callgraph,"",@"SHT_CUDA_CALLGRAPH"
	.align	4
	.sectionentsize	8
	.align		4
        /*0000*/ 	.word	0x00000000
	.align		4
        /*0004*/ 	.word	0xffffffff
	.align		4
        /*0008*/ 	.word	0x00000000
	.align		4
        /*000c*/ 	.word	0xfffffffe
	.align		4
        /*0010*/ 	.word	0x00000000
	.align		4
        /*0014*/ 	.word	0xfffffffd
	.align		4
        /*0018*/ 	.word	0x00000000
	.align		4
        /*001c*/ 	.word	0xfffffffc


//--------------------- .text._Z15MatrixMulKernelPfS_S_i --------------------------
	.section	.text._Z15MatrixMulKernelPfS_S_i,"ax",@progbits
	.align	128
        .global         _Z15MatrixMulKernelPfS_S_i
        .type           _Z15MatrixMulKernelPfS_S_i,@function
        .size           _Z15MatrixMulKernelPfS_S_i,(.L_x_3 - _Z15MatrixMulKernelPfS_S_i)
        .other          _Z15MatrixMulKernelPfS_S_i,@"STO_CUDA_ENTRY STV_DEFAULT"
_Z15MatrixMulKernelPfS_S_i:
.text._Z15MatrixMulKernelPfS_S_i:
[----:B------:R-:W-:Y:S01]  /*0000*/  LDC R1, c[0x0][0x37c] ;  /* 0x0000df00ff017b82 */ /* 0x000fe20000000800 */
[----:B------:R-:W0:Y:S01]  /*0010*/  LDCU UR4, c[0x0][0x398] ;  /* 0x00007300ff0477ac */ /* 0x000e220008000800 */
[----:B------:R-:W1:Y:S01]  /*0020*/  S2R R20, SR_CTAID.Y ;  /* 0x0000000000147919 */ /* 0x000e620000002600 */
[----:B------:R-:W-:Y:S01]  /*0030*/  HFMA2 R23, -RZ, RZ, 0, 0 ;  /* 0x00000000ff177431 */ /* 0x000fe200000001ff */
[----:B------:R-:W2:Y:S01]  /*0040*/  LDCU.64 UR8, c[0x0][0x358] ;  /* 0x00006b00ff0877ac */ /* 0x000ea20008000a00 */
[----:B------:R-:W1:Y:S01]  /*0050*/  S2R R18, SR_TID.Y ;  /* 0x0000000000127919 */ /* 0x000e620000002200 */
[----:B------:R-:W3:Y:S01]  /*0060*/  S2R R2, SR_CTAID.X ;  /* 0x0000000000027919 */ /* 0x000ee20000002500 */
[----:B------:R-:W3:Y:S01]  /*0070*/  S2R R19, SR_TID.X ;  /* 0x0000000000137919 */ /* 0x000ee20000002100 */
[----:B0-----:R-:W-:-:S04]  /*0080*/  MOV R6, UR4 ;  /* 0x0000000400067c02 */ /* 0x001fc80008000f00 */
[----:B------:R-:W-:-:S05]  /*0090*/  I2FP.F32.S32 R0, R6 ;  /* 0x0000000600007245 */ /* 0x000fca0000201400 */
[----:B------:R-:W-:-:S04]  /*00a0*/  FMUL R0, R0, 0.03125 ;  /* 0x3d00000000007820 */ /* 0x000fc80000400000 */
[----:B------:R-:W0:Y:S01]  /*00b0*/  F2I.CEIL.NTZ R16, R0 ;  /* 0x0000000000107305 */ /* 0x000e22000020b100 */
[----:B-1----:R-:W-:Y:S02]  /*00c0*/  LEA R20, R20, R18, 0x5 ;  /* 0x0000001214147211 */ /* 0x002fe400078e28ff */
[----:B---3--:R-:W-:Y:S02]  /*00d0*/  LEA R21, R2, R19, 0x5 ;  /* 0x0000001302157211 */ /* 0x008fe400078e28ff */
[----:B0-----:R-:W-:-:S13]  /*00e0*/  ISETP.GE.AND P0, PT, R16, 0x1, PT ;  /* 0x000000011000780c */ /* 0x001fda0003f06270 */
[----:B--2---:R-:W-:Y:S05]  /*00f0*/  @!P0 BRA `(.L_x_0) ;  /* 0x0000000400bc8947 */ /* 0x004fea0003800000 */
[----:B------:R-:W0:Y:S01]  /*0100*/  S2UR UR6, SR_CgaCtaId ;  /* 0x00000000000679c3 */ /* 0x000e220000008800 */
[----:B------:R-:W-:Y:S01]  /*0110*/  UMOV UR4, 0x400 ;  /* 0x0000040000047882 */ /* 0x000fe20000000000 */
[-CC-:B------:R-:W-:Y:S01]  /*0120*/  IMAD R17, R18, R6.reuse, R19.reuse ;  /* 0x0000000612117224 */ /* 0x180fe200078e0213 */
[----:B------:R-:W-:Y:S01]  /*0130*/  UIADD3 UR5, UPT, UPT, UR4, 0x1000, URZ ;  /* 0x0000100004057890 */ /* 0x000fe2000fffe0ff */
[----:B------:R-:W-:Y:S01]  /*0140*/  IADD3 R16, PT, PT, -R16, RZ, RZ ;  /* 0x000000ff10107210 */ /* 0x000fe20007ffe1ff */
[----:B------:R-:W-:Y:S01]  /*0150*/  IMAD R7, R20, R6, R19 ;  /* 0x0000000614077224 */ /* 0x000fe200078e0213 */
[----:B------:R-:W-:Y:S02]  /*0160*/  MOV R23, RZ ;  /* 0x000000ff00177202 */ /* 0x000fe40000000f00 */
[----:B------:R-:W1:Y:S01]  /*0170*/  LDC R0, c[0x0][0x398] ;  /* 0x0000e600ff007b82 */ /* 0x000e620000000800 */
[----:B------:R-:W-:Y:S01]  /*0180*/  LEA R17, R2, R17, 0x5 ;  /* 0x0000001102117211 */ /* 0x000fe200078e28ff */
[----:B0-----:R-:W-:-:S02]  /*0190*/  ULEA UR4, UR6, UR4, 0x18 ;  /* 0x0000000406047291 */ /* 0x001fc4000f8ec0ff */
[----:B------:R-:W-:-:S04]  /*01a0*/  ULEA UR5, UR6, UR5, 0x18 ;  /* 0x0000000506057291 */ /* 0x000fc8000f8ec0ff */
[C---:B------:R-:W-:Y:S02]  /*01b0*/  LEA R5, R18.reuse, UR4, 0x7 ;  /* 0x0000000412057c11 */ /* 0x040fe4000f8e38ff */
[C---:B------:R-:W-:Y:S02]  /*01c0*/  LEA R3, R19.reuse, UR5, 0x2 ;  /* 0x0000000513037c11 */ /* 0x040fe4000f8e10ff */
[----:B------:R-:W-:Y:S02]  /*01d0*/  LEA R4, R19, R5, 0x2 ;  /* 0x0000000513047211 */ /* 0x000fe400078e10ff */
[----:B------:R-:W-:-:S07]  /*01e0*/  LEA R2, R18, R3, 0x7 ;  /* 0x0000000312027211 */ /* 0x000fce00078e38ff */
.L_x_1:
[----:B------:R-:W-:Y:S01]  /*01f0*/  VIMNMX R9, PT, PT, R20, R19, !PT ;  /* 0x0000001314097248 */ /* 0x000fe20007fe0100 */
[----:B------:R-:W-:Y:S01]  /*0200*/  HFMA2 R27, -RZ, RZ, 0, 0 ;  /* 0x00000000ff1b7431 */ /* 0x000fe200000001ff */
[----:B-1----:R-:W-:Y:S02]  /*0210*/  MOV R6, R0 ;  /* 0x0000000000067202 */ /* 0x002fe40000000f00 */
[----:B------:R-:W-:Y:S02]  /*0220*/  VIMNMX R11, PT, PT, R21, R18, !PT ;  /* 0x00000012150b7248 */ /* 0x000fe40007fe0100 */
[-C--:B------:R-:W-:Y:S02]  /*0230*/  ISETP.GE.AND P0, PT, R9, R6.reuse, PT ;  /* 0x000000060900720c */ /* 0x080fe40003f06270 */
[----:B------:R-:W-:Y:S02]  /*0240*/  ISETP.GE.AND P1, PT, R11, R6, PT ;  /* 0x000000060b00720c */ /* 0x000fe40003f26270 */
[----:B------:R-:W-:-:S09]  /*0250*/  MOV R29, RZ ;  /* 0x000000ff001d7202 */ /* 0x000fd20000000f00 */
[----:B------:R-:W0:Y:S08]  /*0260*/  @!P0 LDC.64 R10, c[0x0][0x380] ;  /* 0x0000e000ff0a8b82 */ /* 0x000e300000000a00 */
[----:B------:R-:W1:Y:S01]  /*0270*/  @!P1 LDC.64 R8, c[0x0][0x388] ;  /* 0x0000e200ff089b82 */ /* 0x000e620000000a00 */
[----:B0-----:R-:W-:-:S05]  /*0280*/  @!P0 IMAD.WIDE R10, R7, 0x4, R10 ;  /* 0x00000004070a8825 */ /* 0x001fca00078e020a */
[----:B------:R-:W2:Y:S01]  /*0290*/  @!P0 LDG.E R27, desc[UR8][R10.64] ;  /* 0x000000080a1b8981 */ /* 0x000ea2000c1e1900 */
[----:B-1----:R-:W-:-:S05]  /*02a0*/  @!P1 IMAD.WIDE R8, R17, 0x4, R8 ;  /* 0x0000000411089825 */ /* 0x002fca00078e0208 */
[----:B------:R-:W3:Y:S04]  /*02b0*/  @!P1 LDG.E R29, desc[UR8][R8.64] ;  /* 0x00000008081d9981 */ /* 0x000ee8000c1e1900 */
[----:B--2---:R-:W-:Y:S04]  /*02c0*/  STS [R4], R27 ;  /* 0x0000001b04007388 */ /* 0x004fe80000000800 */
[----:B---3--:R-:W-:Y:S01]  /*02d0*/  STS [R2], R29 ;  /* 0x0000001d02007388 */ /* 0x008fe20000000800 */
[----:B------:R-:W-:Y:S06]  /*02e0*/  BAR.SYNC.DEFER_BLOCKING 0x0 ;  /* 0x0000000000007b1d */ /* 0x000fec0000010000 */
[----:B------:R-:W-:Y:S04]  /*02f0*/  LDS R22, [R3] ;  /* 0x0000000003167984 */ /* 0x000fe80000000800 */
[----:B------:R-:W0:Y:S04]  /*0300*/  LDS.128 R12, [R5] ;  /* 0x00000000050c7984 */ /* 0x000e280000000c00 */
[----:B------:R-:W1:Y:S04]  /*0310*/  LDS R26, [R3+0x80] ;  /* 0x00008000031a7984 */ /* 0x000e680000000800 */
[----:B------:R-:W2:Y:S04]  /*0320*/  LDS R25, [R3+0x100] ;  /* 0x0001000003197984 */ /* 0x000ea80000000800 */
[----:B------:R-:W3:Y:S04]  /*0330*/  LDS R24, [R3+0x180] ;  /* 0x0001800003187984 */ /* 0x000ee80000000800 */
[----:B------:R-:W-:Y:S01]  /*0340*/  LDS.128 R8, [R5+0x10] ;  /* 0x0000100005087984 */ /* 0x000fe20000000c00 */
[----:B0-----:R-:W-:-:S03]  /*0350*/  FFMA R12, R12, R22, R23 ;  /* 0x000000160c0c7223 */ /* 0x001fc60000000017 */
[----:B------:R-:W0:Y:S01]  /*0360*/  LDS R23, [R3+0x200] ;  /* 0x0002000003177984 */ /* 0x000e220000000800 */
[----:B-1----:R-:W-:-:S03]  /*0370*/  FFMA R12, R26, R13, R12 ;  /* 0x0000000d1a0c7223 */ /* 0x002fc6000000000c */
[----:B------:R-:W1:Y:S01]  /*0380*/  LDS R22, [R3+0x280] ;  /* 0x0002800003167984 */ /* 0x000e620000000800 */
[----:B--2---:R-:W-:-:S03]  /*0390*/  FFMA R13, R25, R14, R12 ;  /* 0x0000000e190d7223 */ /* 0x004fc6000000000c */
[----:B------:R-:W2:Y:S01]  /*03a0*/  LDS R25, [R3+0x300] ;  /* 0x0003000003197984 */ /* 0x000ea20000000800 */
[----:B---3--:R-:W-:-:S03]  /*03b0*/  FFMA R13, R24, R15, R13 ;  /* 0x0000000f180d7223 */ /* 0x008fc6000000000d */
[----:B------:R-:W3:Y:S04]  /*03c0*/  LDS R24, [R3+0x380] ;  /* 0x0003800003187984 */ /* 0x000ee80000000800 */
[----:B------:R-:W-:Y:S01]  /*03d0*/  LDS R26, [R3+0xb80] ;  /* 0x000b8000031a7984 */ /* 0x000fe20000000800 */
[----:B0-----:R-:W-:-:S03]  /*03e0*/  FFMA R27, R8, R23, R13 ;  /* 0x00000017081b7223 */ /* 0x001fc6000000000d */
[----:B------:R-:W-:Y:S04]  /*03f0*/  LDS R23, [R3+0x400] ;  /* 0x0004000003177984 */ /* 0x000fe80000000800 */
[----:B------:R-:W0:Y:S01]  /*0400*/  LDS.128 R12, [R5+0x20] ;  /* 0x00002000050c7984 */ /* 0x000e220000000c00 */
[----:B-1----:R-:W-:-:S03]  /*0410*/  FFMA R8, R22, R9, R27 ;  /* 0x0000000916087223 */ /* 0x002fc6000000001b */
[----:B------:R-:W1:Y:S01]  /*0420*/  LDS R22, [R3+0x480] ;  /* 0x0004800003167984 */ /* 0x000e620000000800 */
[----:B--2---:R-:W-:-:S03]  /*0430*/  FFMA R9, R25, R10, R8 ;  /* 0x0000000a19097223 */ /* 0x004fc60000000008 */
[----:B------:R-:W2:Y:S01]  /*0440*/  LDS R25, [R3+0x500] ;  /* 0x0005000003197984 */ /* 0x000ea20000000800 */
[----:B---3--:R-:W-:-:S03]  /*0450*/  FFMA R9, R24, R11, R9 ;  /* 0x0000000b18097223 */ /* 0x008fc60000000009 */
[----:B------:R-:W3:Y:S01]  /*0460*/  LDS R24, [R3+0x580] ;  /* 0x0005800003187984 */ /* 0x000ee20000000800 */
        /* <DEDUP_REMOVED lines=26> */
[----:B------:R-:W-:Y:S04]  /*0610*/  LDS R27, [R3+0xc00] ;  /* 0x000c0000031b7984 */ /* 0x000fe80000000800 */
[----:B------:R-:W-:Y:S01]  /*0620*/  LDS R24, [R3+0xc80] ;  /* 0x000c800003187984 */ /* 0x000fe20000000800 */
[----:B0-----:R-:W-:-:S03]  /*0630*/  FFMA R23, R8, R23, R13 ;  /* 0x0000001708177223 */ /* 0x001fc6000000000d */
[----:B------:R-:W0:Y:S01]  /*0640*/  LDS.128 R12, [R5+0x60] ;  /* 0x00006000050c7984 */ /* 0x000e220000000c00 */
[----:B-1----:R-:W-:-:S03]  /*0650*/  FFMA R22, R22, R9, R23 ;  /* 0x0000000916167223 */ /* 0x002fc60000000017 */
[----:B------:R-:W1:Y:S01]  /*0660*/  LDS R23, [R3+0xd00] ;  /* 0x000d000003177984 */ /* 0x000e620000000800 */
[----:B--2---:R-:W-:-:S03]  /*0670*/  FFMA R25, R25, R10, R22 ;  /* 0x0000000a19197223 */ /* 0x004fc60000000016 */
[----:B------:R-:W2:Y:S01]  /*0680*/  LDS R22, [R3+0xd80] ;  /* 0x000d800003167984 */ /* 0x000ea20000000800 */
[----:B------:R-:W-:-:S03]  /*0690*/  FFMA R11, R26, R11, R25 ;  /* 0x0000000b1a0b7223 */ /* 0x000fc60000000019 */
[----:B------:R-:W-:Y:S01]  /*06a0*/  LDS R25, [R3+0xe00] ;  /* 0x000e000003197984 */ /* 0x000fe20000000800 */
[----:B0-----:R-:W-:-:S03]  /*06b0*/  FFMA R27, R12, R27, R11 ;  /* 0x0000001b0c1b7223 */ /* 0x001fc6000000000b */
[----:B------:R-:W0:Y:S01]  /*06c0*/  LDS.128 R8, [R5+0x70] ;  /* 0x0000700005087984 */ /* 0x000e220000000c00 */
[----:B------:R-:W-:-:S03]  /*06d0*/  FFMA R24, R24, R13, R27 ;  /* 0x0000000d18187223 */ /* 0x000fc6000000001b */
[----:B------:R-:W3:Y:S04]  /*06e0*/  LDS R27, [R3+0xe80] ;  /* 0x000e8000031b7984 */ /* 0x000ee80000000800 */
[----:B------:R-:W4:Y:S04]  /*06f0*/  LDS R13, [R3+0xf00] ;  /* 0x000f0000030d7984 */ /* 0x000f280000000800 */
[----:B------:R-:W5:Y:S01]  /*0700*/  LDS R12, [R3+0xf80] ;  /* 0x000f8000030c7984 */ /* 0x000f620000000800 */
[----:B-1----:R-:W-:Y:S01]  /*0710*/  FFMA R23, R23, R14, R24 ;  /* 0x0000000e17177223 */ /* 0x002fe20000000018 */
[----:B------:R-:W-:-:S03]  /*0720*/  IADD3 R16, PT, PT, R16, 0x1, RZ ;  /* 0x0000000110107810 */ /* 0x000fc60007ffe0ff */
[----:B--2---:R-:W-:Y:S01]  /*0730*/  FFMA R15, R22, R15, R23 ;  /* 0x0000000f160f7223 */ /* 0x004fe20000000017 */
[----:B------:R-:W-:Y:S01]  /*0740*/  BAR.SYNC.DEFER_BLOCKING 0x0 ;  /* 0x0000000000007b1d */ /* 0x000fe20000010000 */
[----:B------:R-:W-:Y:S02]  /*0750*/  ISETP.NE.AND P0, PT, R16, RZ, PT ;  /* 0x000000ff1000720c */ /* 0x000fe40003f05270 */
[----:B------:R-:W-:Y:S02]  /*0760*/  IADD3 R18, PT, PT, R18, 0x20, RZ ;  /* 0x0000002012127810 */ /* 0x000fe40007ffe0ff */
[----:B------:R-:W-:Y:S02]  /*0770*/  IADD3 R19, PT, PT, R19, 0x20, RZ ;  /* 0x0000002013137810 */ /* 0x000fe40007ffe0ff */
[----:B------:R-:W-:Y:S02]  /*0780*/  IADD3 R7, PT, PT, R7, 0x20, RZ ;  /* 0x0000002007077810 */ /* 0x000fe40007ffe0ff */
[----:B------:R-:W-:Y:S01]  /*0790*/  LEA R17, R6, R17, 0x5 ;  /* 0x0000001106117211 */ /* 0x000fe200078e28ff */
[----:B0-----:R-:W-:-:S04]  /*07a0*/  FFMA R8, R8, R25, R15 ;  /* 0x0000001908087223 */ /* 0x001fc8000000000f */
[----:B---3--:R-:W-:-:S04]  /*07b0*/  FFMA R8, R27, R9, R8 ;  /* 0x000000091b087223 */ /* 0x008fc80000000008 */
[----:B----4-:R-:W-:-:S04]  /*07c0*/  FFMA R13, R13, R10, R8 ;  /* 0x0000000a0d0d7223 */ /* 0x010fc80000000008 */
[----:B-----5:R-:W-:Y:S01]  /*07d0*/  FFMA R23, R12, R11, R13 ;  /* 0x0000000b0c177223 */ /* 0x020fe2000000000d */
[----:B------:R-:W-:Y:S06]  /*07e0*/  @P0 BRA `(.L_x_1) ;  /* 0xfffffff800800947 */ /* 0x000fec000383ffff */
.L_x_0:
[----:B------:R-:W-:-:S04]  /*07f0*/  VIMNMX R3, PT, PT, R20, R21, !PT ;  /* 0x0000001514037248 */ /* 0x000fc80007fe0100 */
[----:B------:R-:W-:-:S13]  /*0800*/  ISETP.GE.AND P0, PT, R3, R6, PT ;  /* 0x000000060300720c */ /* 0x000fda0003f06270 */
[----:B------:R-:W-:Y:S05]  /*0810*/  @P0 EXIT ;  /* 0x000000000000094d */ /* 0x000fea0003800000 */
[----:B------:R-:W0:Y:S01]  /*0820*/  LDC.64 R2, c[0x0][0x390] ;  /* 0x0000e400ff027b82 */ /* 0x000e220000000a00 */
[----:B------:R-:W-:-:S04]  /*0830*/  IMAD R21, R20, R6, R21 ;  /* 0x0000000614157224 */ /* 0x000fc800078e0215 */
[----:B0-----:R-:W-:-:S05]  /*0840*/  IMAD.WIDE.U32 R2, R21, 0x4, R2 ;  /* 0x0000000415027825 */ /* 0x001fca00078e0002 */
[----:B------:R-:W-:Y:S01]  /*0850*/  STG.E desc[UR8][R2.64], R23 ;  /* 0x0000001702007986 */ /* 0x000fe2000c101908 */
[----:B------:R-:W-:Y:S05]  /*0860*/  EXIT ;  /* 0x000000000000794d */ /* 0x000fea0003800000 */
.L_x_2:
[----:B------:R-:W-:-:S00]  /*0870*/  BRA `(.L_x_2) ;  /* 0xfffffffc00fc7947 */ /* 0x000fc0000383ffff */
[----:B------:R-:W-:-:S00]  /*0880*/  NOP ;  /* 0x0000000000007918 */ /* 0x000fc00000000000 */
[----:B------:R-:W-:-:S00]  /*0890*/  NOP ;  /* 0x0000000000007918 */ /* 0x000fc00000000000 */
[----:B------:R-:W-:-:S00]  /*08a0*/  NOP ;  /* 0x0000000000007918 */ /* 0x000fc00000000000 */
[----:B------:R-:W-:-:S00]  /*08b0*/  NOP ;  /* 0x0000000000007918 */ /* 0x000fc00000000000 */
[----:B------:R-:W-:-:S00]  /*08c0*/  NOP ;  /* 0x0000000000007918 */ /* 0x000fc00000000000 */
[----:B------:R-:W-:-:S00]  /*08d0*/  NOP ;  /* 0x0000000000007918 */ /* 0x000fc00000000000 */
[----:B------:R-:W-:-:S00]  /*08e0*/  NOP ;  /* 0x0000000000007918 */ /* 0x000fc00000000000 */
[----:B------:R-:W-:-:S00]  /*08f0*/  NOP ;  /* 0x0000000000007918 */ /* 0x000fc00000000000 */
.L_x_3:


//--------------------- .nv.shared._Z15MatrixMulKernelPfS_S_i --------------------------
	.section	.nv.shared._Z15MatrixMulKernelPfS_S_i,"aw",@nobits
	.sectionflags	@""
	.align	4
.nv.shared._Z15MatrixMulKernelPfS_S_i:
	.zero		9216


//--------------------- .nv.shared.reserved.0     --------------------------
	.section	.nv.shared.reserved.0,"aw",@nobits
	.weak		__nv_reservedSMEM_offset_0_alias
	.size		__nv_reservedSMEM_offset_0_alias, 0, 64
	.other		__nv_reservedSMEM_offset_0_alias,@"STO_CUDA_RESERVED_SHARED STV_DEFAULT"
__nv_reservedSMEM_offset_0_alias:
	.zero		0
	.zero		64


//--------------------- .nv.constant0._Z15MatrixMulKernelPfS_S_i --------------------------
	.section	.nv.constant0._Z15MatrixMulKernelPfS_S_i,"a",@progbits
	.sectionflags	@""
	.align	4
.nv.constant0._Z15MatrixMulKernelPfS_S_i:
	.zero		924


//--------------------- SYMBOLS --------------------------

	.type		.nv.reservedSmem.offset0,@object
	.size		.nv.reservedSmem.offset0,0x4
	.type		.nv.reservedSmem.cap,@object
	.size		.nv.reservedSmem.cap,0x4
